//
// Generated by NVIDIA NVVM Compiler
//
// Compiler Build ID: CL-36424714
// Cuda compilation tools, release 13.0, V13.0.88
// Based on NVVM 20.0.0
//

.version 9.0
.target sm_100
.address_size 64

	// .globl	_Z11informacionv
.extern .func  (.param .b32 func_retval0) vprintf
(
	.param .b64 vprintf_param_0,
	.param .b64 vprintf_param_1
)
;
.global .align 1 .b8 $str[56] = {72, 111, 108, 97, 32, 109, 117, 110, 100, 111, 32, 100, 101, 32, 112, 97, 114, 116, 101, 32, 100, 101, 108, 32, 116, 104, 114, 101, 97, 100, 32, 91, 37, 100, 44, 37, 100, 93, 32, 100, 101, 115, 100, 101, 32, 101, 108, 32, 100, 101, 118, 105, 99, 101, 10};

.visible .entry _Z11informacionv()
{
	.local .align 8 .b8 	__local_depot0[8];
	.reg .b64 	%SP;
	.reg .b64 	%SPL;
	.reg .b32 	%r<5>;
	.reg .b64 	%rd<5>;

	mov.u64 	%SPL, __local_depot0;
	cvta.local.u64 	%SP, %SPL;
	add.u64 	%rd1, %SP, 0;
	add.u64 	%rd2, %SPL, 0;
	mov.u32 	%r1, %tid.x;
	mov.u32 	%r2, %ctaid.x;
	st.local.v2.u32 	[%rd2], {%r1, %r2};
	mov.u64 	%rd3, $str;
	cvta.global.u64 	%rd4, %rd3;
	{ // callseq 0, 0
	.param .b64 param0;
	st.param.b64 	[param0], %rd4;
	.param .b64 param1;
	st.param.b64 	[param1], %rd1;
	.param .b32 retval0;
	call.uni (retval0), 
	vprintf, 
	(
	param0, 
	param1
	);
	ld.param.b32 	%r3, [retval0];
	} // callseq 0
	ret;

}


// ===== COMPILED SASS (sm_100) =====

	.target	sm_100

	.elftype	@"ET_EXEC"


//--------------------- .note.nv.tkinfo           --------------------------
	.section	.note.nv.tkinfo,"",@"SHT_NOTE"
	.sectionflags	@"SHF_NOTE_NV_TKINFO"
	.tkinfo
        /*0018*/ 	.word	0x00000002
        /*0030*/ 	.string	""
        /*0030*/ 	.string	"ptxas"
        /*0030*/ 	.string	"Cuda compilation tools, release 13.0, V13.0.88"
        /*0030*/ 	.string	"Build cuda_13.0.r13.0/compiler.36424714_0"
        /*0030*/ 	.string	"-arch sm_100 -m 64 "



//--------------------- .note.nv.cuinfo           --------------------------
	.section	.note.nv.cuinfo,"",@"SHT_NOTE"
	.sectionflags	@"SHF_NOTE_NV_CUINFO"
        /*0018*/ 	.short	0x0002
        /*001a*/ 	.short	0x0064
        /*001c*/ 	.short	0x0082
	.zero		2


//--------------------- .nv.info                  --------------------------
	.section	.nv.info,"",@"SHT_CUDA_INFO"
	.align	4


	//----- nvinfo : EIATTR_REGCOUNT
	.align		4
        /*0000*/ 	.byte	0x04, 0x2f
        /*0002*/ 	.short	(.L_2 - .L_1)
	.align		4
.L_1:
        /*0004*/ 	.word	index@(_Z11informacionv)
        /*0008*/ 	.word	0x00000018


	//----- nvinfo : EIATTR_FRAME_SIZE
	.align		4
.L_2:
        /*000c*/ 	.byte	0x04, 0x11
        /*000e*/ 	.short	(.L_4 - .L_3)
	.align		4
.L_3:
        /*0010*/ 	.word	index@(_Z11informacionv)
        /*0014*/ 	.word	0x00000008


	//----- nvinfo : EIATTR_MIN_STACK_SIZE
	.align		4
.L_4:
        /*0018*/ 	.byte	0x04, 0x12
        /*001a*/ 	.short	(.L_6 - .L_5)
	.align		4
.L_5:
        /*001c*/ 	.word	index@(_Z11informacionv)
        /*0020*/ 	.word	0x00000008
.L_6:


//--------------------- .nv.compat                --------------------------
	.section	.nv.compat,"",@"SHT_CUDA_COMPAT_INFO"
	.align	4
        /*0000*/ 	.byte	0x02, 0x09, 0x00, 0x00, 0x02, 0x02, 0x01, 0x00, 0x02, 0x05, 0x05, 0x00, 0x03, 0x07, 0x01, 0x01
        /*0010*/ 	.byte	0x02, 0x03, 0x00, 0x00, 0x02, 0x06, 0x01, 0x00, 0x04, 0x0b, 0x08, 0x00, 0x09, 0x00, 0x00, 0x00
        /*0020*/ 	.byte	0x00, 0x00, 0x00, 0x00


//--------------------- .nv.info._Z11informacionv --------------------------
	.section	.nv.info._Z11informacionv,"",@"SHT_CUDA_INFO"
	.sectionflags	@""
	.align	4


	//----- nvinfo : EIATTR_CUDA_API_VERSION
	.align		4
        /*0000*/ 	.byte	0x04, 0x37
        /*0002*/ 	.short	(.L_8 - .L_7)
.L_7:
        /*0004*/ 	.word	0x00000082


	//----- nvinfo : EIATTR_SPARSE_MMA_MASK
	.align		4
.L_8:
        /*0008*/ 	.byte	0x03, 0x50
        /*000a*/ 	.short	0x0000


	//----- nvinfo : EIATTR_MAXREG_COUNT
	.align		4
        /*000c*/ 	.byte	0x03, 0x1b
        /*000e*/ 	.short	0x00ff


	//----- nvinfo : EIATTR_EXTERNS
	.align		4
        /*0010*/ 	.byte	0x04, 0x0f
        /*0012*/ 	.short	(.L_10 - .L_9)


	//   ....[0]....
	.align		4
.L_9:
        /*0014*/ 	.word	index@(vprintf)


	//----- nvinfo : EIATTR_MERCURY_ISA_VERSION
	.align		4
.L_10:
        /*0018*/ 	.byte	0x03, 0x5f
        /*001a*/ 	.short	0x0101


	//----- nvinfo : EIATTR_VRC_CTA_INIT_COUNT
	.align		4
        /*001c*/ 	.byte	0x02, 0x4a
	.zero		1
	.zero		1


	//----- nvinfo : EIATTR_SYSCALL_OFFSETS
	.align		4
        /*0020*/ 	.byte	0x04, 0x46
        /*0022*/ 	.short	(.L_12 - .L_11)


	//   ....[0]....
.L_11:
        /*0024*/ 	.word	0x000000f0


	//----- nvinfo : EIATTR_EXIT_INSTR_OFFSETS
	.align		4
.L_12:
        /*0028*/ 	.byte	0x04, 0x1c
        /*002a*/ 	.short	(.L_14 - .L_13)


	//   ....[0]....
.L_13:
        /*002c*/ 	.word	0x00000100


	//----- nvinfo : EIATTR_SW_WAR
	.align		4
.L_14:
        /*0030*/ 	.byte	0x04, 0x36
        /*0032*/ 	.short	(.L_16 - .L_15)
.L_15:
        /*0034*/ 	.word	0x00000008
.L_16:


//--------------------- .nv.callgraph             --------------------------
	.section	.nv.callgraph,"",@"SHT_CUDA_CALLGRAPH"
	.align	4
	.sectionentsize	8
	.align		4
        /*0000*/ 	.word	0x00000000
	.align		4
        /*0004*/ 	.word	0xffffffff
	.align		4
        /*0008*/ 	.word	index@(_Z11informacionv)
	.align		4
        /*000c*/ 	.word	index@(vprintf)
	.align		4
        /*0010*/ 	.word	0x00000000
	.align		4
        /*0014*/ 	.word	0xfffffffe
	.align		4
        /*0018*/ 	.word	0x00000000
	.align		4
        /*001c*/ 	.word	0xfffffffd
	.align		4
        /*0020*/ 	.word	0x00000000
	.align		4
        /*0024*/ 	.word	0xfffffffc


//--------------------- .nv.constant4             --------------------------
	.section	.nv.constant4,"a",@progbits
	.align	8
	.align		8
.nv.constant4:
        /*0000*/ 	.dword	vprintf
	.align		8
        /*0008*/ 	.dword	$str


//--------------------- .text._Z11informacionv    --------------------------
	.section	.text._Z11informacionv,"ax",@progbits
	.align	128
        .global         _Z11informacionv
        .type           _Z11informacionv,@function
        .size           _Z11informacionv,(.L_x_2 - _Z11informacionv)
        .other          _Z11informacionv,@"STO_CUDA_ENTRY STV_DEFAULT"
_Z11informacionv:
.text._Z11informacionv:
[----:B------:R-:W0:Y:S01]  /*0000*/  LDC R1, c[0x0][0x37c] ;  /* 0x0000df00ff017b82 */ /* 0x000e220000000800 */
[----:B------:R-:W1:Y:S01]  /*0010*/  S2R R8, SR_TID.X ;  /* 0x0000000000087919 */ /* 0x000e620000002100 */
[----:B0-----:R-:W-:Y:S01]  /*0020*/  VIADD R1, R1, 0xfffffff8 ;  /* 0xfffffff801017836 */ /* 0x001fe20000000000 */
[----:B------:R-:W-:Y:S01]  /*0030*/  MOV R0, 0x0 ;  /* 0x0000000000007802 */ /* 0x000fe20000000f00 */
[----:B------:R-:W0:Y:S01]  /*0040*/  LDCU UR4, c[0x0][0x2f8] ;  /* 0x00005f00ff0477ac */ /* 0x000e220008000800 */
[----:B------:R-:W1:Y:S03]  /*0050*/  S2R R9, SR_CTAID.X ;  /* 0x0000000000097919 */ /* 0x000e660000002500 */
[----:B------:R2:W3:Y:S01]  /*0060*/  LDC.64 R2, c[0x4][R0] ;  /* 0x0100000000027b82 */ /* 0x0004e20000000a00 */
[----:B------:R-:W4:Y:S01]  /*0070*/  LDCU.64 UR6, c[0x4][0x8] ;  /* 0x01000100ff0677ac */ /* 0x000f220008000a00 */
[----:B------:R-:W5:Y:S01]  /*0080*/  LDCU UR5, c[0x0][0x2fc] ;  /* 0x00005f80ff0577ac */ /* 0x000f620008000800 */
[----:B0-----:R-:W-:Y:S01]  /*0090*/  IADD3 R6, P0, PT, R1, UR4, RZ ;  /* 0x0000000401067c10 */ /* 0x001fe2000ff1e0ff */
[----:B----4-:R-:W-:Y:S01]  /*00a0*/  IMAD.U32 R4, RZ, RZ, UR6 ;  /* 0x00000006ff047e24 */ /* 0x010fe2000f8e00ff */
[----:B------:R-:W-:-:S03]  /*00b0*/  MOV R5, UR7 ;  /* 0x0000000700057c02 */ /* 0x000fc60008000f00 */
[----:B-----5:R-:W-:Y:S01]  /*00c0*/  IMAD.X R7, RZ, RZ, UR5, P0 ;  /* 0x00000005ff077e24 */ /* 0x020fe200080e06ff */
[----:B-1----:R2:W-:Y:S07]  /*00d0*/  STL.64 [R1], R8 ;  /* 0x0000000801007387 */ /* 0x0025ee0000100a00 */
[----:B------:R-:W-:-:S07]  /*00e0*/  LEPC R20, `(.L_x_0) ;  /* 0x000000001014794e */ /* 0x000fce0000000000 */
[----:B--23--:R-:W-:Y:S05]  /*00f0*/  CALL.ABS.NOINC R2 ;  /* 0x0000000002007343 */ /* 0x00cfea0003c00000 */
.L_x_0:
[----:B------:R-:W-:Y:S05]  /*0100*/  EXIT ;  /* 0x000000000000794d */ /* 0x000fea0003800000 */
.L_x_1:
[----:B------:R-:W-:-:S00]  /*0110*/  BRA `(.L_x_1) ;  /* 0xfffffffc00fc7947 */ /* 0x000fc0000383ffff */
[----:B------:R-:W-:-:S00]  /*0120*/  NOP ;  /* 0x0000000000007918 */ /* 0x000fc00000000000 */
        /* <DEDUP_REMOVED lines=13> */
.L_x_2:


//--------------------- .nv.global.init           --------------------------
	.section	.nv.global.init,"aw",@progbits
.nv.global.init:
	.type		$str,@object
	.size		$str,(.L_0 - $str)
$str:
        /*0000*/ 	.byte	0x48, 0x6f, 0x6c, 0x61, 0x20, 0x6d, 0x75, 0x6e, 0x64, 0x6f, 0x20, 0x64, 0x65, 0x20, 0x70, 0x61
        /*0010*/ 	.byte	0x72, 0x74, 0x65, 0x20, 0x64, 0x65, 0x6c, 0x20, 0x74, 0x68, 0x72, 0x65, 0x61, 0x64, 0x20, 0x5b
        /*0020*/ 	.byte	0x25, 0x64, 0x2c, 0x25, 0x64, 0x5d, 0x20, 0x64, 0x65, 0x73, 0x64, 0x65, 0x20, 0x65, 0x6c, 0x20
        /*0030*/ 	.byte	0x64, 0x65, 0x76, 0x69, 0x63, 0x65, 0x0a, 0x00
.L_0:


//--------------------- .nv.shared.reserved.0     --------------------------
	.section	.nv.shared.reserved.0,"aw",@nobits
	.weak		__nv_reservedSMEM_offset_0_alias
	.size		__nv_reservedSMEM_offset_0_alias, 0, 64
	.other		__nv_reservedSMEM_offset_0_alias,@"STO_CUDA_RESERVED_SHARED STV_DEFAULT"
__nv_reservedSMEM_offset_0_alias:
	.zero		0
	.zero		64


//--------------------- .nv.constant0._Z11informacionv --------------------------
	.section	.nv.constant0._Z11informacionv,"a",@progbits
	.sectionflags	@""
	.align	4
.nv.constant0._Z11informacionv:
	.zero		896


//--------------------- SYMBOLS --------------------------

	.type		.nv.reservedSmem.offset0,@object
	.size		.nv.reservedSmem.offset0,0x4
	.type		vprintf,@function
